//
// Generated by NVIDIA NVVM Compiler
//
// Compiler Build ID: CL-36424714
// Cuda compilation tools, release 13.0, V13.0.88
// Based on NVVM 20.0.0
//

.version 9.0
.target sm_100
.address_size 64

	// .globl	_Z8myKerneliiPi
// _ZZ8myKerneliiPiE5shmem has been demoted

.visible .entry _Z8myKerneliiPi(
	.param .u32 _Z8myKerneliiPi_param_0,
	.param .u32 _Z8myKerneliiPi_param_1,
	.param .u64 .ptr .align 1 _Z8myKerneliiPi_param_2
)
{
	.reg .pred 	%p<4>;
	.reg .b32 	%r<26>;
	.reg .b64 	%rd<5>;
	// demoted variable
	.shared .align 4 .b8 _ZZ8myKerneliiPiE5shmem[4096];
	ld.param.u32 	%r5, [_Z8myKerneliiPi_param_0];
	ld.param.u32 	%r6, [_Z8myKerneliiPi_param_1];
	ld.param.u64 	%rd1, [_Z8myKerneliiPi_param_2];
	mov.u32 	%r1, %tid.x;
	mov.u32 	%r2, %tid.y;
	mov.u32 	%r8, %ctaid.x;
	mov.u32 	%r9, %ntid.x;
	mad.lo.s32 	%r3, %r8, %r9, %r1;
	mov.u32 	%r10, %ctaid.y;
	mov.u32 	%r11, %ntid.y;
	mad.lo.s32 	%r12, %r10, %r11, %r2;
	and.b32  	%r13, %r1, 31;
	shl.b32 	%r14, %r2, 7;
	mov.u32 	%r15, _ZZ8myKerneliiPiE5shmem;
	add.s32 	%r16, %r15, %r14;
	shl.b32 	%r17, %r1, 2;
	add.s32 	%r18, %r16, %r17;
	st.shared.u32 	[%r18], %r13;
	bar.sync 	0;
	setp.ge.s32 	%p1, %r3, %r5;
	setp.ge.s32 	%p2, %r12, %r6;
	or.pred  	%p3, %p1, %p2;
	@%p3 bra 	$L__BB0_2;
	cvta.to.global.u64 	%rd2, %rd1;
	shl.b32 	%r19, %r1, 7;
	add.s32 	%r21, %r15, %r19;
	shl.b32 	%r22, %r2, 2;
	add.s32 	%r23, %r21, %r22;
	ld.shared.u32 	%r24, [%r23];
	mad.lo.s32 	%r25, %r12, %r5, %r3;
	mul.wide.s32 	%rd3, %r25, 4;
	add.s64 	%rd4, %rd2, %rd3;
	st.global.u32 	[%rd4], %r24;
$L__BB0_2:
	ret;

}


// ===== COMPILED SASS (sm_100) =====

	.target	sm_100

	.elftype	@"ET_EXEC"


//--------------------- .note.nv.tkinfo           --------------------------
	.section	.note.nv.tkinfo,"",@"SHT_NOTE"
	.sectionflags	@"SHF_NOTE_NV_TKINFO"
	.tkinfo
        /*0018*/ 	.word	0x00000002
        /*0030*/ 	.string	""
        /*0030*/ 	.string	"ptxas"
        /*0030*/ 	.string	"Cuda compilation tools, release 13.0, V13.0.88"
        /*0030*/ 	.string	"Build cuda_13.0.r13.0/compiler.36424714_0"
        /*0030*/ 	.string	"-arch sm_100 -m 64 "



//--------------------- .note.nv.cuinfo           --------------------------
	.section	.note.nv.cuinfo,"",@"SHT_NOTE"
	.sectionflags	@"SHF_NOTE_NV_CUINFO"
        /*0018*/ 	.short	0x0002
        /*001a*/ 	.short	0x0064
        /*001c*/ 	.short	0x0082
	.zero		2


//--------------------- .nv.info                  --------------------------
	.section	.nv.info,"",@"SHT_CUDA_INFO"
	.align	4


	//----- nvinfo : EIATTR_REGCOUNT
	.align		4
        /*0000*/ 	.byte	0x04, 0x2f
        /*0002*/ 	.short	(.L_1 - .L_0)
	.align		4
.L_0:
        /*0004*/ 	.word	index@(_Z8myKerneliiPi)
        /*0008*/ 	.word	0x0000000a


	//----- nvinfo : EIATTR_FRAME_SIZE
	.align		4
.L_1:
        /*000c*/ 	.byte	0x04, 0x11
        /*000e*/ 	.short	(.L_3 - .L_2)
	.align		4
.L_2:
        /*0010*/ 	.word	index@(_Z8myKerneliiPi)
        /*0014*/ 	.word	0x00000000


	//----- nvinfo : EIATTR_MIN_STACK_SIZE
	.align		4
.L_3:
        /*0018*/ 	.byte	0x04, 0x12
        /*001a*/ 	.short	(.L_5 - .L_4)
	.align		4
.L_4:
        /*001c*/ 	.word	index@(_Z8myKerneliiPi)
        /*0020*/ 	.word	0x00000000
.L_5:


//--------------------- .nv.compat                --------------------------
	.section	.nv.compat,"",@"SHT_CUDA_COMPAT_INFO"
	.align	4
        /*0000*/ 	.byte	0x02, 0x09, 0x00, 0x00, 0x02, 0x02, 0x01, 0x00, 0x02, 0x05, 0x05, 0x00, 0x03, 0x07, 0x01, 0x01
        /*0010*/ 	.byte	0x02, 0x03, 0x00, 0x00, 0x02, 0x06, 0x01, 0x00, 0x04, 0x0b, 0x08, 0x00, 0x09, 0x00, 0x00, 0x00
        /*0020*/ 	.byte	0x00, 0x00, 0x00, 0x00


//--------------------- .nv.info._Z8myKerneliiPi  --------------------------
	.section	.nv.info._Z8myKerneliiPi,"",@"SHT_CUDA_INFO"
	.sectionflags	@""
	.align	4


	//----- nvinfo : EIATTR_CUDA_API_VERSION
	.align		4
        /*0000*/ 	.byte	0x04, 0x37
        /*0002*/ 	.short	(.L_7 - .L_6)
.L_6:
        /*0004*/ 	.word	0x00000082


	//----- nvinfo : EIATTR_KPARAM_INFO
	.align		4
.L_7:
        /*0008*/ 	.byte	0x04, 0x17
        /*000a*/ 	.short	(.L_9 - .L_8)
.L_8:
        /*000c*/ 	.word	0x00000000
        /*0010*/ 	.short	0x0002
        /*0012*/ 	.short	0x0008
        /*0014*/ 	.byte	0x00, 0xf5, 0x21, 0x00


	//----- nvinfo : EIATTR_KPARAM_INFO
	.align		4
.L_9:
        /*0018*/ 	.byte	0x04, 0x17
        /*001a*/ 	.short	(.L_11 - .L_10)
.L_10:
        /*001c*/ 	.word	0x00000000
        /*0020*/ 	.short	0x0001
        /*0022*/ 	.short	0x0004
        /*0024*/ 	.byte	0x00, 0xf0, 0x11, 0x00


	//----- nvinfo : EIATTR_KPARAM_INFO
	.align		4
.L_11:
        /*0028*/ 	.byte	0x04, 0x17
        /*002a*/ 	.short	(.L_13 - .L_12)
.L_12:
        /*002c*/ 	.word	0x00000000
        /*0030*/ 	.short	0x0000
        /*0032*/ 	.short	0x0000
        /*0034*/ 	.byte	0x00, 0xf0, 0x11, 0x00


	//----- nvinfo : EIATTR_SPARSE_MMA_MASK
	.align		4
.L_13:
        /*0038*/ 	.byte	0x03, 0x50
        /*003a*/ 	.short	0x0000


	//----- nvinfo : EIATTR_MAXREG_COUNT
	.align		4
        /*003c*/ 	.byte	0x03, 0x1b
        /*003e*/ 	.short	0x00ff


	//----- nvinfo : EIATTR_NUM_BARRIERS
	.align		4
        /*0040*/ 	.byte	0x02, 0x4c
        /*0042*/ 	.byte	0x01
	.zero		1


	//----- nvinfo : EIATTR_MERCURY_ISA_VERSION
	.align		4
        /*0044*/ 	.byte	0x03, 0x5f
        /*0046*/ 	.short	0x0101


	//----- nvinfo : EIATTR_VRC_CTA_INIT_COUNT
	.align		4
        /*0048*/ 	.byte	0x02, 0x4a
	.zero		1
	.zero		1


	//----- nvinfo : EIATTR_EXIT_INSTR_OFFSETS
	.align		4
        /*004c*/ 	.byte	0x04, 0x1c
        /*004e*/ 	.short	(.L_15 - .L_14)


	//   ....[0]....
.L_14:
        /*0050*/ 	.word	0x00000140


	//   ....[1]....
        /*0054*/ 	.word	0x000001d0


	//----- nvinfo : EIATTR_CBANK_PARAM_SIZE
	.align		4
.L_15:
        /*0058*/ 	.byte	0x03, 0x19
        /*005a*/ 	.short	0x0010


	//----- nvinfo : EIATTR_PARAM_CBANK
	.align		4
        /*005c*/ 	.byte	0x04, 0x0a
        /*005e*/ 	.short	(.L_17 - .L_16)
	.align		4
.L_16:
        /*0060*/ 	.word	index@(.nv.constant0._Z8myKerneliiPi)
        /*0064*/ 	.short	0x0380
        /*0066*/ 	.short	0x0010


	//----- nvinfo : EIATTR_SW_WAR
	.align		4
.L_17:
        /*0068*/ 	.byte	0x04, 0x36
        /*006a*/ 	.short	(.L_19 - .L_18)
.L_18:
        /*006c*/ 	.word	0x00000008
.L_19:


//--------------------- .nv.callgraph             --------------------------
	.section	.nv.callgraph,"",@"SHT_CUDA_CALLGRAPH"
	.align	4
	.sectionentsize	8
	.align		4
        /*0000*/ 	.word	0x00000000
	.align		4
        /*0004*/ 	.word	0xffffffff
	.align		4
        /*0008*/ 	.word	0x00000000
	.align		4
        /*000c*/ 	.word	0xfffffffe
	.align		4
        /*0010*/ 	.word	0x00000000
	.align		4
        /*0014*/ 	.word	0xfffffffd
	.align		4
        /*0018*/ 	.word	0x00000000
	.align		4
        /*001c*/ 	.word	0xfffffffc


//--------------------- .text._Z8myKerneliiPi     --------------------------
	.section	.text._Z8myKerneliiPi,"ax",@progbits
	.align	128
        .global         _Z8myKerneliiPi
        .type           _Z8myKerneliiPi,@function
        .size           _Z8myKerneliiPi,(.L_x_1 - _Z8myKerneliiPi)
        .other          _Z8myKerneliiPi,@"STO_CUDA_ENTRY STV_DEFAULT"
_Z8myKerneliiPi:
.text._Z8myKerneliiPi:
[----:B------:R-:W-:Y:S01]  /*0000*/  LDC R1, c[0x0][0x37c] ;  /* 0x0000df00ff017b82 */ /* 0x000fe20000000800 */
[----:B------:R-:W0:Y:S07]  /*0010*/  S2R R7, SR_TID.Y ;  /* 0x0000000000077919 */ /* 0x000e2e0000002200 */
[----:B------:R-:W1:Y:S01]  /*0020*/  S2UR UR5, SR_CgaCtaId ;  /* 0x00000000000579c3 */ /* 0x000e620000008800 */
[----:B------:R-:W-:Y:S01]  /*0030*/  UMOV UR4, 0x400 ;  /* 0x0000040000047882 */ /* 0x000fe20000000000 */
[----:B------:R-:W2:Y:S01]  /*0040*/  LDCU.64 UR8, c[0x0][0x380] ;  /* 0x00007000ff0877ac */ /* 0x000ea20008000a00 */
[----:B------:R-:W3:Y:S05]  /*0050*/  S2R R4, SR_TID.X ;  /* 0x0000000000047919 */ /* 0x000eea0000002100 */
[----:B------:R-:W4:Y:S08]  /*0060*/  LDC R3, c[0x0][0x360] ;  /* 0x0000d800ff037b82 */ /* 0x000f300000000800 */
[----:B------:R-:W0:Y:S08]  /*0070*/  S2UR UR7, SR_CTAID.Y ;  /* 0x00000000000779c3 */ /* 0x000e300000002600 */
[----:B------:R-:W0:Y:S01]  /*0080*/  LDC R0, c[0x0][0x364] ;  /* 0x0000d900ff007b82 */ /* 0x000e220000000800 */
[----:B-1----:R-:W-:-:S07]  /*0090*/  ULEA UR4, UR5, UR4, 0x18 ;  /* 0x0000000405047291 */ /* 0x002fce000f8ec0ff */
[----:B------:R-:W4:Y:S01]  /*00a0*/  S2UR UR6, SR_CTAID.X ;  /* 0x00000000000679c3 */ /* 0x000f220000002500 */
[----:B---3--:R-:W-:Y:S01]  /*00b0*/  LOP3.LUT R2, R4, 0x1f, RZ, 0xc0, !PT ;  /* 0x0000001f04027812 */ /* 0x008fe200078ec0ff */
[----:B0-----:R-:W-:-:S05]  /*00c0*/  IMAD R5, R0, UR7, R7 ;  /* 0x0000000700057c24 */ /* 0x001fca000f8e0207 */
[----:B--2---:R-:W-:Y:S01]  /*00d0*/  ISETP.GE.AND P0, PT, R5, UR9, PT ;  /* 0x0000000905007c0c */ /* 0x004fe2000bf06270 */
[----:B----4-:R-:W-:Y:S01]  /*00e0*/  IMAD R0, R3, UR6, R4 ;  /* 0x0000000603007c24 */ /* 0x010fe2000f8e0204 */
[----:B------:R-:W-:-:S04]  /*00f0*/  LEA R3, R7, UR4, 0x7 ;  /* 0x0000000407037c11 */ /* 0x000fc8000f8e38ff */
[----:B------:R-:W-:Y:S01]  /*0100*/  ISETP.GE.OR P0, PT, R0, UR8, P0 ;  /* 0x0000000800007c0c */ /* 0x000fe20008706670 */
[----:B------:R-:W-:-:S05]  /*0110*/  IMAD R3, R4, 0x4, R3 ;  /* 0x0000000404037824 */ /* 0x000fca00078e0203 */
[----:B------:R0:W-:Y:S01]  /*0120*/  STS [R3], R2 ;  /* 0x0000000203007388 */ /* 0x0001e20000000800 */
[----:B------:R-:W-:Y:S06]  /*0130*/  BAR.SYNC.DEFER_BLOCKING 0x0 ;  /* 0x0000000000007b1d */ /* 0x000fec0000010000 */
[----:B------:R-:W-:Y:S05]  /*0140*/  @P0 EXIT ;  /* 0x000000000000094d */ /* 0x000fea0003800000 */
[----:B0-----:R-:W-:Y:S01]  /*0150*/  LEA R2, R4, UR4, 0x7 ;  /* 0x0000000404027c11 */ /* 0x001fe2000f8e38ff */
[----:B------:R-:W0:Y:S01]  /*0160*/  LDCU.64 UR6, c[0x0][0x358] ;  /* 0x00006b00ff0677ac */ /* 0x000e220008000a00 */
[----:B------:R-:W-:Y:S02]  /*0170*/  IMAD R5, R5, UR8, R0 ;  /* 0x0000000805057c24 */ /* 0x000fe4000f8e0200 */
[----:B------:R-:W-:Y:S02]  /*0180*/  LEA R4, R7, R2, 0x2 ;  /* 0x0000000207047211 */ /* 0x000fe400078e10ff */
[----:B------:R-:W1:Y:S03]  /*0190*/  LDC.64 R2, c[0x0][0x388] ;  /* 0x0000e200ff027b82 */ /* 0x000e660000000a00 */
[----:B------:R-:W0:Y:S01]  /*01a0*/  LDS R7, [R4] ;  /* 0x0000000004077984 */ /* 0x000e220000000800 */
[----:B-1----:R-:W-:-:S05]  /*01b0*/  IMAD.WIDE R2, R5, 0x4, R2 ;  /* 0x0000000405027825 */ /* 0x002fca00078e0202 */
[----:B0-----:R-:W-:Y:S01]  /*01c0*/  STG.E desc[UR6][R2.64], R7 ;  /* 0x0000000702007986 */ /* 0x001fe2000c101906 */
[----:B------:R-:W-:Y:S05]  /*01d0*/  EXIT ;  /* 0x000000000000794d */ /* 0x000fea0003800000 */
.L_x_0:
[----:B------:R-:W-:-:S00]  /*01e0*/  BRA `(.L_x_0) ;  /* 0xfffffffc00fc7947 */ /* 0x000fc0000383ffff */
[----:B------:R-:W-:-:S00]  /*01f0*/  NOP ;  /* 0x0000000000007918 */ /* 0x000fc00000000000 */
        /* <DEDUP_REMOVED lines=8> */
.L_x_1:


//--------------------- .nv.shared._Z8myKerneliiPi --------------------------
	.section	.nv.shared._Z8myKerneliiPi,"aw",@nobits
	.sectionflags	@""
	.align	4
.nv.shared._Z8myKerneliiPi:
	.zero		5120


//--------------------- .nv.shared.reserved.0     --------------------------
	.section	.nv.shared.reserved.0,"aw",@nobits
	.weak		__nv_reservedSMEM_offset_0_alias
	.size		__nv_reservedSMEM_offset_0_alias, 0, 64
	.other		__nv_reservedSMEM_offset_0_alias,@"STO_CUDA_RESERVED_SHARED STV_DEFAULT"
__nv_reservedSMEM_offset_0_alias:
	.zero		0
	.zero		64


//--------------------- .nv.constant0._Z8myKerneliiPi --------------------------
	.section	.nv.constant0._Z8myKerneliiPi,"a",@progbits
	.sectionflags	@""
	.align	4
.nv.constant0._Z8myKerneliiPi:
	.zero		912


//--------------------- SYMBOLS --------------------------

	.type		.nv.reservedSmem.offset0,@object
	.size		.nv.reservedSmem.offset0,0x4
	.type		.nv.reservedSmem.cap,@object
	.size		.nv.reservedSmem.cap,0x4
